//
// Generated by NVIDIA NVVM Compiler
//
// Compiler Build ID: CL-36424714
// Cuda compilation tools, release 13.0, V13.0.88
// Based on NVVM 20.0.0
//

.version 9.0
.target sm_100
.address_size 64

	// .globl	_Z18no_warp_divergancev

.visible .entry _Z18no_warp_divergancev()
{


	ret;

}
	// .globl	_Z20with_warp_divergancev
.visible .entry _Z20with_warp_divergancev()
{


	ret;

}


// ===== COMPILED SASS (sm_100) =====

	.target	sm_100

	.elftype	@"ET_EXEC"


//--------------------- .note.nv.tkinfo           --------------------------
	.section	.note.nv.tkinfo,"",@"SHT_NOTE"
	.sectionflags	@"SHF_NOTE_NV_TKINFO"
	.tkinfo
        /*0018*/ 	.word	0x00000002
        /*0030*/ 	.string	""
        /*0030*/ 	.string	"ptxas"
        /*0030*/ 	.string	"Cuda compilation tools, release 13.0, V13.0.88"
        /*0030*/ 	.string	"Build cuda_13.0.r13.0/compiler.36424714_0"
        /*0030*/ 	.string	"-arch sm_100 -m 64 "



//--------------------- .note.nv.cuinfo           --------------------------
	.section	.note.nv.cuinfo,"",@"SHT_NOTE"
	.sectionflags	@"SHF_NOTE_NV_CUINFO"
        /*0018*/ 	.short	0x0002
        /*001a*/ 	.short	0x0064
        /*001c*/ 	.short	0x0082
	.zero		2


//--------------------- .nv.info                  --------------------------
	.section	.nv.info,"",@"SHT_CUDA_INFO"
	.align	4


	//----- nvinfo : EIATTR_REGCOUNT
	.align		4
        /*0000*/ 	.byte	0x04, 0x2f
        /*0002*/ 	.short	(.L_1 - .L_0)
	.align		4
.L_0:
        /*0004*/ 	.word	index@(_Z18no_warp_divergancev)
        /*0008*/ 	.word	0x00000004


	//----- nvinfo : EIATTR_FRAME_SIZE
	.align		4
.L_1:
        /*000c*/ 	.byte	0x04, 0x11
        /*000e*/ 	.short	(.L_3 - .L_2)
	.align		4
.L_2:
        /*0010*/ 	.word	index@(_Z18no_warp_divergancev)
        /*0014*/ 	.word	0x00000000


	//----- nvinfo : EIATTR_REGCOUNT
	.align		4
.L_3:
        /*0018*/ 	.byte	0x04, 0x2f
        /*001a*/ 	.short	(.L_5 - .L_4)
	.align		4
.L_4:
        /*001c*/ 	.word	index@(_Z20with_warp_divergancev)
        /*0020*/ 	.word	0x00000004


	//----- nvinfo : EIATTR_FRAME_SIZE
	.align		4
.L_5:
        /*0024*/ 	.byte	0x04, 0x11
        /*0026*/ 	.short	(.L_7 - .L_6)
	.align		4
.L_6:
        /*0028*/ 	.word	index@(_Z20with_warp_divergancev)
        /*002c*/ 	.word	0x00000000


	//----- nvinfo : EIATTR_MIN_STACK_SIZE
	.align		4
.L_7:
        /*0030*/ 	.byte	0x04, 0x12
        /*0032*/ 	.short	(.L_9 - .L_8)
	.align		4
.L_8:
        /*0034*/ 	.word	index@(_Z20with_warp_divergancev)
        /*0038*/ 	.word	0x00000000


	//----- nvinfo : EIATTR_MIN_STACK_SIZE
	.align		4
.L_9:
        /*003c*/ 	.byte	0x04, 0x12
        /*003e*/ 	.short	(.L_11 - .L_10)
	.align		4
.L_10:
        /*0040*/ 	.word	index@(_Z18no_warp_divergancev)
        /*0044*/ 	.word	0x00000000
.L_11:


//--------------------- .nv.compat                --------------------------
	.section	.nv.compat,"",@"SHT_CUDA_COMPAT_INFO"
	.align	4
        /*0000*/ 	.byte	0x02, 0x09, 0x00, 0x00, 0x02, 0x02, 0x01, 0x00, 0x02, 0x05, 0x05, 0x00, 0x03, 0x07, 0x01, 0x01
        /*0010*/ 	.byte	0x02, 0x03, 0x00, 0x00, 0x02, 0x06, 0x01, 0x00, 0x04, 0x0b, 0x08, 0x00, 0x09, 0x00, 0x00, 0x00
        /*0020*/ 	.byte	0x00, 0x00, 0x00, 0x00


//--------------------- .nv.info._Z20with_warp_divergancev --------------------------
	.section	.nv.info._Z20with_warp_divergancev,"",@"SHT_CUDA_INFO"
	.sectionflags	@""
	.align	4


	//----- nvinfo : EIATTR_CUDA_API_VERSION
	.align		4
        /*0000*/ 	.byte	0x04, 0x37
        /*0002*/ 	.short	(.L_13 - .L_12)
.L_12:
        /*0004*/ 	.word	0x00000082


	//----- nvinfo : EIATTR_SPARSE_MMA_MASK
	.align		4
.L_13:
        /*0008*/ 	.byte	0x03, 0x50
        /*000a*/ 	.short	0x0000


	//----- nvinfo : EIATTR_MAXREG_COUNT
	.align		4
        /*000c*/ 	.byte	0x03, 0x1b
        /*000e*/ 	.short	0x00ff


	//----- nvinfo : EIATTR_MERCURY_ISA_VERSION
	.align		4
        /*0010*/ 	.byte	0x03, 0x5f
        /*0012*/ 	.short	0x0101


	//----- nvinfo : EIATTR_VRC_CTA_INIT_COUNT
	.align		4
        /*0014*/ 	.byte	0x02, 0x4a
	.zero		1
	.zero		1


	//----- nvinfo : EIATTR_EXIT_INSTR_OFFSETS
	.align		4
        /*0018*/ 	.byte	0x04, 0x1c
        /*001a*/ 	.short	(.L_15 - .L_14)


	//   ....[0]....
.L_14:
        /*001c*/ 	.word	0x00000010


	//----- nvinfo : EIATTR_SW_WAR
	.align		4
.L_15:
        /*0020*/ 	.byte	0x04, 0x36
        /*0022*/ 	.short	(.L_17 - .L_16)
.L_16:
        /*0024*/ 	.word	0x00000008
.L_17:


//--------------------- .nv.info._Z18no_warp_divergancev --------------------------
	.section	.nv.info._Z18no_warp_divergancev,"",@"SHT_CUDA_INFO"
	.sectionflags	@""
	.align	4


	//----- nvinfo : EIATTR_CUDA_API_VERSION
	.align		4
        /*0000*/ 	.byte	0x04, 0x37
        /*0002*/ 	.short	(.L_19 - .L_18)
.L_18:
        /*0004*/ 	.word	0x00000082


	//----- nvinfo : EIATTR_SPARSE_MMA_MASK
	.align		4
.L_19:
        /*0008*/ 	.byte	0x03, 0x50
        /*000a*/ 	.short	0x0000


	//----- nvinfo : EIATTR_MAXREG_COUNT
	.align		4
        /*000c*/ 	.byte	0x03, 0x1b
        /*000e*/ 	.short	0x00ff


	//----- nvinfo : EIATTR_MERCURY_ISA_VERSION
	.align		4
        /*0010*/ 	.byte	0x03, 0x5f
        /*0012*/ 	.short	0x0101


	//----- nvinfo : EIATTR_VRC_CTA_INIT_COUNT
	.align		4
        /*0014*/ 	.byte	0x02, 0x4a
	.zero		1
	.zero		1


	//----- nvinfo : EIATTR_EXIT_INSTR_OFFSETS
	.align		4
        /*0018*/ 	.byte	0x04, 0x1c
        /*001a*/ 	.short	(.L_21 - .L_20)


	//   ....[0]....
.L_20:
        /*001c*/ 	.word	0x00000010


	//----- nvinfo : EIATTR_SW_WAR
	.align		4
.L_21:
        /*0020*/ 	.byte	0x04, 0x36
        /*0022*/ 	.short	(.L_23 - .L_22)
.L_22:
        /*0024*/ 	.word	0x00000008
.L_23:


//--------------------- .nv.callgraph             --------------------------
	.section	.nv.callgraph,"",@"SHT_CUDA_CALLGRAPH"
	.align	4
	.sectionentsize	8
	.align		4
        /*0000*/ 	.word	0x00000000
	.align		4
        /*0004*/ 	.word	0xffffffff
	.align		4
        /*0008*/ 	.word	0x00000000
	.align		4
        /*000c*/ 	.word	0xfffffffe
	.align		4
        /*0010*/ 	.word	0x00000000
	.align		4
        /*0014*/ 	.word	0xfffffffd
	.align		4
        /*0018*/ 	.word	0x00000000
	.align		4
        /*001c*/ 	.word	0xfffffffc


//--------------------- .text._Z20with_warp_divergancev --------------------------
	.section	.text._Z20with_warp_divergancev,"ax",@progbits
	.align	128
        .global         _Z20with_warp_divergancev
        .type           _Z20with_warp_divergancev,@function
        .size           _Z20with_warp_divergancev,(.L_x_2 - _Z20with_warp_divergancev)
        .other          _Z20with_warp_divergancev,@"STO_CUDA_ENTRY STV_DEFAULT"
_Z20with_warp_divergancev:
.text._Z20with_warp_divergancev:
[----:B------:R-:W-:Y:S01]  /*0000*/  LDC R1, c[0x0][0x37c] ;  /* 0x0000df00ff017b82 */ /* 0x000fe20000000800 */
[----:B------:R-:W-:Y:S05]  /*0010*/  EXIT ;  /* 0x000000000000794d */ /* 0x000fea0003800000 */
.L_x_0:
[----:B------:R-:W-:-:S00]  /*0020*/  BRA `(.L_x_0) ;  /* 0xfffffffc00fc7947 */ /* 0x000fc0000383ffff */
[----:B------:R-:W-:-:S00]  /*0030*/  NOP ;  /* 0x0000000000007918 */ /* 0x000fc00000000000 */
        /* <DEDUP_REMOVED lines=12> */
.L_x_2:


//--------------------- .text._Z18no_warp_divergancev --------------------------
	.section	.text._Z18no_warp_divergancev,"ax",@progbits
	.align	128
        .global         _Z18no_warp_divergancev
        .type           _Z18no_warp_divergancev,@function
        .size           _Z18no_warp_divergancev,(.L_x_3 - _Z18no_warp_divergancev)
        .other          _Z18no_warp_divergancev,@"STO_CUDA_ENTRY STV_DEFAULT"
_Z18no_warp_divergancev:
.text._Z18no_warp_divergancev:
[----:B------:R-:W-:Y:S01]  /*0000*/  LDC R1, c[0x0][0x37c] ;  /* 0x0000df00ff017b82 */ /* 0x000fe20000000800 */
[----:B------:R-:W-:Y:S05]  /*0010*/  EXIT ;  /* 0x000000000000794d */ /* 0x000fea0003800000 */
.L_x_1:
        /* <DEDUP_REMOVED lines=14> */
.L_x_3:


//--------------------- .nv.shared.reserved.0     --------------------------
	.section	.nv.shared.reserved.0,"aw",@nobits
	.weak		__nv_reservedSMEM_offset_0_alias
	.size		__nv_reservedSMEM_offset_0_alias, 0, 64
	.other		__nv_reservedSMEM_offset_0_alias,@"STO_CUDA_RESERVED_SHARED STV_DEFAULT"
__nv_reservedSMEM_offset_0_alias:
	.zero		0
	.zero		64


//--------------------- .nv.constant0._Z20with_warp_divergancev --------------------------
	.section	.nv.constant0._Z20with_warp_divergancev,"a",@progbits
	.sectionflags	@""
	.align	4
.nv.constant0._Z20with_warp_divergancev:
	.zero		896


//--------------------- .nv.constant0._Z18no_warp_divergancev --------------------------
	.section	.nv.constant0._Z18no_warp_divergancev,"a",@progbits
	.sectionflags	@""
	.align	4
.nv.constant0._Z18no_warp_divergancev:
	.zero		896


//--------------------- SYMBOLS --------------------------

	.type		.nv.reservedSmem.offset0,@object
	.size		.nv.reservedSmem.offset0,0x4
